	.headerflags	@"EF_CUDA_TEXMODE_UNIFIED EF_CUDA_64BIT_ADDRESS EF_CUDA_ACCELERATORS EF_CUDA_SM90 EF_CUDA_VIRTUAL_SM(EF_CUDA_SM90)"
	.elftype	@"ET_EXEC"


//--------------------- .nv.info                  --------------------------
	.section	.nv.info,"",@"SHT_CUDA_INFO"
	.align	4


	//----- nvinfo : EIATTR_REGCOUNT
	.align		4
        /*0000*/ 	.byte	0x04, 0x2f
        /*0002*/ 	.short	(.L_1 - .L_0)
	.align		4
.L_0:
        /*0004*/ 	.word	index@(triton_poi_fused__softmax_mul_sum_0)
        /*0008*/ 	.word	0x0000000e


	//----- nvinfo : EIATTR_MIN_STACK_SIZE
	.align		4
.L_1:
        /*000c*/ 	.byte	0x04, 0x12
        /*000e*/ 	.short	(.L_3 - .L_2)
	.align		4
.L_2:
        /*0010*/ 	.word	index@(triton_poi_fused__softmax_mul_sum_0)
        /*0014*/ 	.word	0x00000000


	//----- nvinfo : EIATTR_FRAME_SIZE
	.align		4
.L_3:
        /*0018*/ 	.byte	0x04, 0x11
        /*001a*/ 	.short	(.L_5 - .L_4)
	.align		4
.L_4:
        /*001c*/ 	.word	index@(triton_poi_fused__softmax_mul_sum_0)
        /*0020*/ 	.word	0x00000000


	//----- nvinfo : EIATTR_MIN_STACK_SIZE
	.align		4
.L_5:
        /*0024*/ 	.byte	0x04, 0x12
        /*0026*/ 	.short	(.L_7 - .L_6)
	.align		4
.L_6:
        /*0028*/ 	.word	index@(triton_poi_fused__softmax_mul_sum_0)
        /*002c*/ 	.word	0x00000000
.L_7:


//--------------------- .nv.info.triton_poi_fused__softmax_mul_sum_0 --------------------------
	.section	.nv.info.triton_poi_fused__softmax_mul_sum_0,"",@"SHT_CUDA_INFO"
	.sectionflags	@""
	.align	4


	//----- nvinfo : EIATTR_CUDA_API_VERSION
	.align		4
        /*0000*/ 	.byte	0x04, 0x37
        /*0002*/ 	.short	(.L_9 - .L_8)
.L_8:
        /*0004*/ 	.word	0x0000007c


	//----- nvinfo : EIATTR_KPARAM_INFO
	.align		4
.L_9:
        /*0008*/ 	.byte	0x04, 0x17
        /*000a*/ 	.short	(.L_11 - .L_10)
.L_10:
        /*000c*/ 	.word	0x00000000
        /*0010*/ 	.short	0x0003
        /*0012*/ 	.short	0x0018
        /*0014*/ 	.byte	0x00, 0xf0, 0x11, 0x00


	//----- nvinfo : EIATTR_KPARAM_INFO
	.align		4
.L_11:
        /*0018*/ 	.byte	0x04, 0x17
        /*001a*/ 	.short	(.L_13 - .L_12)
.L_12:
        /*001c*/ 	.word	0x00000000
        /*0020*/ 	.short	0x0002
        /*0022*/ 	.short	0x0010
        /*0024*/ 	.byte	0x00, 0xf4, 0x21, 0x00


	//----- nvinfo : EIATTR_KPARAM_INFO
	.align		4
.L_13:
        /*0028*/ 	.byte	0x04, 0x17
        /*002a*/ 	.short	(.L_15 - .L_14)
.L_14:
        /*002c*/ 	.word	0x00000000
        /*0030*/ 	.short	0x0001
        /*0032*/ 	.short	0x0008
        /*0034*/ 	.byte	0x00, 0xf4, 0x21, 0x00


	//----- nvinfo : EIATTR_KPARAM_INFO
	.align		4
.L_15:
        /*0038*/ 	.byte	0x04, 0x17
        /*003a*/ 	.short	(.L_17 - .L_16)
.L_16:
        /*003c*/ 	.word	0x00000000
        /*0040*/ 	.short	0x0000
        /*0042*/ 	.short	0x0000
        /*0044*/ 	.byte	0x00, 0xf4, 0x21, 0x00


	//----- nvinfo : EIATTR_SPARSE_MMA_MASK
	.align		4
.L_17:
        /*0048*/ 	.byte	0x03, 0x50
        /*004a*/ 	.short	0x0000


	//----- nvinfo : EIATTR_MAXREG_COUNT
	.align		4
        /*004c*/ 	.byte	0x03, 0x1b
        /*004e*/ 	.short	0x00ff


	//----- nvinfo : EIATTR_EXIT_INSTR_OFFSETS
	.align		4
        /*0050*/ 	.byte	0x04, 0x1c
        /*0052*/ 	.short	(.L_19 - .L_18)


	//   ....[0]....
.L_18:
        /*0054*/ 	.word	0x00000370


	//   ....[1]....
        /*0058*/ 	.word	0x00000390


	//----- nvinfo : EIATTR_REQNTID
	.align		4
.L_19:
        /*005c*/ 	.byte	0x04, 0x10
        /*005e*/ 	.short	(.L_21 - .L_20)
.L_20:
        /*0060*/ 	.word	0x00000020
        /*0064*/ 	.word	0x00000001
        /*0068*/ 	.word	0x00000001


	//----- nvinfo : EIATTR_CBANK_PARAM_SIZE
	.align		4
.L_21:
        /*006c*/ 	.byte	0x03, 0x19
        /*006e*/ 	.short	0x001c


	//----- nvinfo : EIATTR_PARAM_CBANK
	.align		4
        /*0070*/ 	.byte	0x04, 0x0a
        /*0072*/ 	.short	(.L_23 - .L_22)
	.align		4
.L_22:
        /*0074*/ 	.word	index@(.nv.constant0.triton_poi_fused__softmax_mul_sum_0)
        /*0078*/ 	.short	0x0210
        /*007a*/ 	.short	0x001c


	//----- nvinfo : EIATTR_SW_WAR
	.align		4
.L_23:
        /*007c*/ 	.byte	0x04, 0x36
        /*007e*/ 	.short	(.L_25 - .L_24)
.L_24:
        /*0080*/ 	.word	0x00000008
.L_25:


//--------------------- .nv.callgraph             --------------------------
	.section	.nv.callgraph,"",@"SHT_CUDA_CALLGRAPH"
	.align	4
	.sectionentsize	8
	.align		4
        /*0000*/ 	.word	0x00000000
	.align		4
        /*0004*/ 	.word	0xffffffff
	.align		4
        /*0008*/ 	.word	0x00000000
	.align		4
        /*000c*/ 	.word	0xfffffffe
	.align		4
        /*0010*/ 	.word	0x00000000
	.align		4
        /*0014*/ 	.word	0xfffffffd
	.align		4
        /*0018*/ 	.word	0x00000000
	.align		4
        /*001c*/ 	.word	0xfffffffc


//--------------------- .text.triton_poi_fused__softmax_mul_sum_0 --------------------------
	.section	.text.triton_poi_fused__softmax_mul_sum_0,"ax",@progbits
	.align	128
        .global         triton_poi_fused__softmax_mul_sum_0
        .type           triton_poi_fused__softmax_mul_sum_0,@function
        .size           triton_poi_fused__softmax_mul_sum_0,(.L_x_1 - triton_poi_fused__softmax_mul_sum_0)
        .other          triton_poi_fused__softmax_mul_sum_0,@"STO_CUDA_ENTRY STV_DEFAULT"
triton_poi_fused__softmax_mul_sum_0:
.text.triton_poi_fused__softmax_mul_sum_0:
[----:B------:R-:W0:Y:S02]  /*0000*/  LDC R1, c[0x0][0x28] ;  /* 0x00000a00ff017b82 */ /* 0x000e240000000800 */
[----:B------:R-:W1:Y:S01]  /*0010*/  S2R R0, SR_TID.X ;  /* 0x0000000000007919 */ /* 0x000e620000002100 */
[----:B------:R-:W2:Y:S01]  /*0020*/  LDC.64 R2, c[0x0][0x210] ;  /* 0x00008400ff027b82 */ /* 0x000ea20000000a00 */
[----:B------:R-:W-:Y:S01]  /*0030*/  HFMA2.MMA R8, -RZ, RZ, 0, 0 ;  /* 0x00000000ff087435 */ /* 0x000fe200000001ff */
[----:B------:R-:W-:Y:S01]  /*0040*/  ULDC.64 UR4, c[0x0][0x208] ;  /* 0x0000820000047ab9 */ /* 0x000fe20000000a00 */
[----:B------:R-:W3:Y:S01]  /*0050*/  S2R R7, SR_CTAID.X ;  /* 0x0000000000077919 */ /* 0x000ee20000002500 */
[----:B-1----:R-:W-:Y:S02]  /*0060*/  SHF.L.U32 R0, R0, 0x1, RZ ;  /* 0x0000000100007819 */ /* 0x002fe400000006ff */
[----:B---3--:R-:W-:Y:S02]  /*0070*/  SHF.R.S32.HI R6, RZ, 0x19, R7 ;  /* 0x00000019ff067819 */ /* 0x008fe40000011407 */
[----:B------:R-:W-:Y:S02]  /*0080*/  LOP3.LUT R0, R0, 0x3e, RZ, 0xc0, !PT ;  /* 0x0000003e00007812 */ /* 0x000fe400078ec0ff */
[----:B------:R-:W-:-:S02]  /*0090*/  SGXT R6, R6, 0x1 ;  /* 0x000000010606781a */ /* 0x000fc40000000200 */
[----:B------:R-:W-:-:S04]  /*00a0*/  LEA R7, R7, R0, 0x6 ;  /* 0x0000000007077211 */ /* 0x000fc800078e30ff */
[----:B------:R-:W-:Y:S02]  /*00b0*/  LEA.HI R0, R6, R7, RZ, 0x2 ;  /* 0x0000000706007211 */ /* 0x000fe400078f10ff */
[----:B------:R-:W-:Y:S02]  /*00c0*/  ISETP.GE.AND P0, PT, R7, 0x40, PT ;  /* 0x000000400700780c */ /* 0x000fe40003f06270 */
[----:B------:R-:W-:Y:S02]  /*00d0*/  SHF.R.S32.HI R5, RZ, 0x2, R0 ;  /* 0x00000002ff057819 */ /* 0x000fe40000011400 */
[----:B------:R-:W-:-:S03]  /*00e0*/  MOV R0, RZ ;  /* 0x000000ff00007202 */ /* 0x000fc60000000f00 */
[----:B--2---:R-:W-:Y:S02]  /*00f0*/  IMAD.WIDE R2, R5, 0x4, R2 ;  /* 0x0000000405027825 */ /* 0x004fe400078e0202 */
[----:B------:R-:W1:Y:S04]  /*0100*/  LDC.64 R4, c[0x0][0x218] ;  /* 0x00008600ff047b82 */ /* 0x000e680000000a00 */
[----:B------:R-:W2:Y:S04]  /*0110*/  @!P0 LDG.E.EL R8, desc[UR4][R2.64] ;  /* 0x0000000402088981 */ /* 0x000ea8000c2e1900 */
[----:B------:R3:W4:Y:S01]  /*0120*/  @!P0 LDG.E.EL R0, desc[UR4][R2.64] ;  /* 0x0000000402008981 */ /* 0x000722000c2e1900 */
[----:B------:R-:W-:-:S02]  /*0130*/  LEA.HI R6, R6, R7, RZ, 0x4 ;  /* 0x0000000706067211 */ /* 0x000fc400078f20ff */
[----:B------:R-:W-:Y:S02]  /*0140*/  CS2R R10, SRZ ;  /* 0x00000000000a7805 */ /* 0x000fe4000001ff00 */
[----:B------:R-:W-:-:S04]  /*0150*/  LOP3.LUT R6, R6, 0xfffffff0, RZ, 0xc0, !PT ;  /* 0xfffffff006067812 */ /* 0x000fc800078ec0ff */
[----:B------:R-:W-:Y:S01]  /*0160*/  IADD3 R9, R7, -R6, RZ ;  /* 0x8000000607097210 */ /* 0x000fe20007ffe0ff */
[----:B---3--:R-:W3:Y:S04]  /*0170*/  LDC.64 R2, c[0x0][0x220] ;  /* 0x00008800ff027b82 */ /* 0x008ee80000000a00 */
[----:B-1----:R-:W-:-:S05]  /*0180*/  IMAD.WIDE R4, R9, 0x4, R4 ;  /* 0x0000000409047825 */ /* 0x002fca00078e0204 */
[----:B------:R1:W5:Y:S01]  /*0190*/  @!P0 LDG.E.EL.64 R10, desc[UR4][R4.64] ;  /* 0x00000004040a8981 */ /* 0x000362000c2e1b00 */
[----:B---3--:R-:W-:-:S04]  /*01a0*/  IMAD.WIDE R2, R7, 0x4, R2 ;  /* 0x0000000407027825 */ /* 0x008fc800078e0202 */
[----:B--2---:R-:W-:Y:S01]  /*01b0*/  FADD R8, R8, -R8 ;  /* 0x8000000808087221 */ /* 0x004fe20000000000 */
[----:B----4-:R-:W-:-:S03]  /*01c0*/  FADD R0, R0, -R0 ;  /* 0x8000000000007221 */ /* 0x010fc60000000000 */
[----:B------:R-:W-:Y:S01]  /*01d0*/  FMUL R8, R8, 4 ;  /* 0x4080000008087820 */ /* 0x000fe20000400000 */
[----:B------:R-:W-:-:S03]  /*01e0*/  FMUL R0, R0, 4 ;  /* 0x4080000000007820 */ /* 0x000fc60000400000 */
[----:B------:R-:W-:Y:S01]  /*01f0*/  FMUL R8, R8, 1.4426950216293334961 ;  /* 0x3fb8aa3b08087820 */ /* 0x000fe20000400000 */
[----:B------:R-:W-:-:S04]  /*0200*/  FMUL R0, R0, 1.4426950216293334961 ;  /* 0x3fb8aa3b00007820 */ /* 0x000fc80000400000 */
[----:B------:R-:W-:Y:S02]  /*0210*/  FSETP.GEU.AND P1, PT, R8, -126, PT ;  /* 0xc2fc00000800780b */ /* 0x000fe40003f2e000 */
[----:B------:R-:W-:-:S11]  /*0220*/  FSETP.GEU.AND P2, PT, R0, -126, PT ;  /* 0xc2fc00000000780b */ /* 0x000fd60003f4e000 */
[----:B------:R-:W-:Y:S02]  /*0230*/  @!P1 FMUL R8, R8, 0.5 ;  /* 0x3f00000008089820 */ /* 0x000fe40000400000 */
[----:B------:R-:W-:Y:S02]  /*0240*/  @!P2 FMUL R0, R0, 0.5 ;  /* 0x3f0000000000a820 */ /* 0x000fe40000400000 */
[----:B------:R-:W2:Y:S08]  /*0250*/  MUFU.EX2 R6, R8 ;  /* 0x0000000800067308 */ /* 0x000eb00000000800 */
[----:B-1----:R-:W1:Y:S01]  /*0260*/  MUFU.EX2 R4, R0 ;  /* 0x0000000000047308 */ /* 0x002e620000000800 */
[----:B--2---:R-:W-:-:S05]  /*0270*/  @!P1 FMUL R6, R6, R6 ;  /* 0x0000000606069220 */ /* 0x004fca0000400000 */
[C---:B------:R-:W-:Y:S02]  /*0280*/  FSETP.GT.AND P1, PT, R6.reuse, 8.50705917302346158658e+37, PT ;  /* 0x7e8000000600780b */ /* 0x040fe40003f24000 */
[----:B------:R-:W-:Y:S01]  /*0290*/  FSETP.GEU.AND P4, PT, R6, 1.175494350822287508e-38, PT ;  /* 0x008000000600780b */ /* 0x000fe20003f8e000 */
[----:B-1----:R-:W-:-:S05]  /*02a0*/  @!P2 FMUL R4, R4, R4 ;  /* 0x000000040404a220 */ /* 0x002fca0000400000 */
[C---:B------:R-:W-:Y:S02]  /*02b0*/  FSETP.GT.AND P2, PT, R4.reuse, 8.50705917302346158658e+37, PT ;  /* 0x7e8000000400780b */ /* 0x040fe40003f44000 */
[----:B------:R-:W-:-:S03]  /*02c0*/  FSETP.GEU.AND P3, PT, R4, 1.175494350822287508e-38, PT ;  /* 0x008000000400780b */ /* 0x000fc60003f6e000 */
[----:B------:R-:W-:-:S04]  /*02d0*/  @P1 FMUL R6, R6, 0.25 ;  /* 0x3e80000006061820 */ /* 0x000fc80000400000 */
[----:B------:R-:W-:-:S04]  /*02e0*/  @!P4 FMUL R6, R6, 16777216 ;  /* 0x4b8000000606c820 */ /* 0x000fc80000400000 */
[----:B------:R-:W-:Y:S01]  /*02f0*/  @P2 FMUL R4, R4, 0.25 ;  /* 0x3e80000004042820 */ /* 0x000fe20000400000 */
[----:B------:R-:W1:Y:S03]  /*0300*/  MUFU.RCP R9, R6 ;  /* 0x0000000600097308 */ /* 0x000e660000001000 */
[----:B------:R-:W-:-:S05]  /*0310*/  @!P3 FMUL R4, R4, 16777216 ;  /* 0x4b8000000404b820 */ /* 0x000fca0000400000 */
[----:B------:R-:W2:Y:S01]  /*0320*/  MUFU.RCP R5, R4 ;  /* 0x0000000400057308 */ /* 0x000ea20000001000 */
[----:B-1----:R-:W-:-:S04]  /*0330*/  FMUL R0, R6, R9 ;  /* 0x0000000906007220 */ /* 0x002fc80000400000 */
[----:B-----5:R-:W-:Y:S01]  /*0340*/  FMUL R11, R0, R11 ;  /* 0x0000000b000b7220 */ /* 0x020fe20000400000 */
[----:B--2---:R-:W-:-:S04]  /*0350*/  FMUL R5, R4, R5 ;  /* 0x0000000504057220 */ /* 0x004fc80000400000 */
[----:B------:R-:W-:Y:S01]  /*0360*/  FMUL R10, R5, R10 ;  /* 0x0000000a050a7220 */ /* 0x000fe20000400000 */
[----:B------:R-:W-:Y:S06]  /*0370*/  @P0 EXIT ;  /* 0x000000000000094d */ /* 0x000fec0003800000 */
[----:B------:R-:W-:Y:S01]  /*0380*/  STG.E.64 desc[UR4][R2.64], R10 ;  /* 0x0000000a02007986 */ /* 0x000fe2000c101b04 */
[----:B------:R-:W-:Y:S05]  /*0390*/  EXIT ;  /* 0x000000000000794d */ /* 0x000fea0003800000 */
.L_x_0:
[----:B------:R-:W-:-:S00]  /*03a0*/  BRA `(.L_x_0) ;  /* 0xfffffffc00fc7947 */ /* 0x000fc0000383ffff */
[----:B------:R-:W-:-:S00]  /*03b0*/  NOP ;  /* 0x0000000000007918 */ /* 0x000fc00000000000 */
        /* <DEDUP_REMOVED lines=12> */
.L_x_1:


//--------------------- .nv.constant0.triton_poi_fused__softmax_mul_sum_0 --------------------------
	.section	.nv.constant0.triton_poi_fused__softmax_mul_sum_0,"a",@progbits
	.sectionflags	@""
	.align	4
.nv.constant0.triton_poi_fused__softmax_mul_sum_0:
	.zero		556
